	.headerflags	@"EF_CUDA_TEXMODE_UNIFIED EF_CUDA_64BIT_ADDRESS EF_CUDA_ACCELERATORS EF_CUDA_SM90 EF_CUDA_VIRTUAL_SM(EF_CUDA_SM90)"
	.elftype	@"ET_EXEC"


//--------------------- .nv.info                  --------------------------
	.section	.nv.info,"",@"SHT_CUDA_INFO"
	.align	4


	//----- nvinfo : EIATTR_REGCOUNT
	.align		4
        /*0000*/ 	.byte	0x04, 0x2f
        /*0002*/ 	.short	(.L_1 - .L_0)
	.align		4
.L_0:
        /*0004*/ 	.word	index@(triton_poi_fused_8)
        /*0008*/ 	.word	0x0000001e


	//----- nvinfo : EIATTR_MIN_STACK_SIZE
	.align		4
.L_1:
        /*000c*/ 	.byte	0x04, 0x12
        /*000e*/ 	.short	(.L_3 - .L_2)
	.align		4
.L_2:
        /*0010*/ 	.word	index@(triton_poi_fused_8)
        /*0014*/ 	.word	0x00000000


	//----- nvinfo : EIATTR_FRAME_SIZE
	.align		4
.L_3:
        /*0018*/ 	.byte	0x04, 0x11
        /*001a*/ 	.short	(.L_5 - .L_4)
	.align		4
.L_4:
        /*001c*/ 	.word	index@(triton_poi_fused_8)
        /*0020*/ 	.word	0x00000000


	//----- nvinfo : EIATTR_MIN_STACK_SIZE
	.align		4
.L_5:
        /*0024*/ 	.byte	0x04, 0x12
        /*0026*/ 	.short	(.L_7 - .L_6)
	.align		4
.L_6:
        /*0028*/ 	.word	index@(triton_poi_fused_8)
        /*002c*/ 	.word	0x00000000
.L_7:


//--------------------- .nv.info.triton_poi_fused_8 --------------------------
	.section	.nv.info.triton_poi_fused_8,"",@"SHT_CUDA_INFO"
	.sectionflags	@""
	.align	4


	//----- nvinfo : EIATTR_CUDA_API_VERSION
	.align		4
        /*0000*/ 	.byte	0x04, 0x37
        /*0002*/ 	.short	(.L_9 - .L_8)
.L_8:
        /*0004*/ 	.word	0x0000007c


	//----- nvinfo : EIATTR_KPARAM_INFO
	.align		4
.L_9:
        /*0008*/ 	.byte	0x04, 0x17
        /*000a*/ 	.short	(.L_11 - .L_10)
.L_10:
        /*000c*/ 	.word	0x00000000
        /*0010*/ 	.short	0x0003
        /*0012*/ 	.short	0x0014
        /*0014*/ 	.byte	0x00, 0xf0, 0x11, 0x00


	//----- nvinfo : EIATTR_KPARAM_INFO
	.align		4
.L_11:
        /*0018*/ 	.byte	0x04, 0x17
        /*001a*/ 	.short	(.L_13 - .L_12)
.L_12:
        /*001c*/ 	.word	0x00000000
        /*0020*/ 	.short	0x0002
        /*0022*/ 	.short	0x0010
        /*0024*/ 	.byte	0x00, 0xf0, 0x11, 0x00


	//----- nvinfo : EIATTR_KPARAM_INFO
	.align		4
.L_13:
        /*0028*/ 	.byte	0x04, 0x17
        /*002a*/ 	.short	(.L_15 - .L_14)
.L_14:
        /*002c*/ 	.word	0x00000000
        /*0030*/ 	.short	0x0001
        /*0032*/ 	.short	0x0008
        /*0034*/ 	.byte	0x00, 0xf4, 0x21, 0x00


	//----- nvinfo : EIATTR_KPARAM_INFO
	.align		4
.L_15:
        /*0038*/ 	.byte	0x04, 0x17
        /*003a*/ 	.short	(.L_17 - .L_16)
.L_16:
        /*003c*/ 	.word	0x00000000
        /*0040*/ 	.short	0x0000
        /*0042*/ 	.short	0x0000
        /*0044*/ 	.byte	0x00, 0xf4, 0x21, 0x00


	//----- nvinfo : EIATTR_SPARSE_MMA_MASK
	.align		4
.L_17:
        /*0048*/ 	.byte	0x03, 0x50
        /*004a*/ 	.short	0x0000


	//----- nvinfo : EIATTR_MAXREG_COUNT
	.align		4
        /*004c*/ 	.byte	0x03, 0x1b
        /*004e*/ 	.short	0x00ff


	//----- nvinfo : EIATTR_EXIT_INSTR_OFFSETS
	.align		4
        /*0050*/ 	.byte	0x04, 0x1c
        /*0052*/ 	.short	(.L_19 - .L_18)


	//   ....[0]....
.L_18:
        /*0054*/ 	.word	0x000006d0


	//   ....[1]....
        /*0058*/ 	.word	0x00000720


	//----- nvinfo : EIATTR_REQNTID
	.align		4
.L_19:
        /*005c*/ 	.byte	0x04, 0x10
        /*005e*/ 	.short	(.L_21 - .L_20)
.L_20:
        /*0060*/ 	.word	0x00000080
        /*0064*/ 	.word	0x00000001
        /*0068*/ 	.word	0x00000001


	//----- nvinfo : EIATTR_CBANK_PARAM_SIZE
	.align		4
.L_21:
        /*006c*/ 	.byte	0x03, 0x19
        /*006e*/ 	.short	0x0018


	//----- nvinfo : EIATTR_PARAM_CBANK
	.align		4
        /*0070*/ 	.byte	0x04, 0x0a
        /*0072*/ 	.short	(.L_23 - .L_22)
	.align		4
.L_22:
        /*0074*/ 	.word	index@(.nv.constant0.triton_poi_fused_8)
        /*0078*/ 	.short	0x0210
        /*007a*/ 	.short	0x0018


	//----- nvinfo : EIATTR_SW_WAR
	.align		4
.L_23:
        /*007c*/ 	.byte	0x04, 0x36
        /*007e*/ 	.short	(.L_25 - .L_24)
.L_24:
        /*0080*/ 	.word	0x00000008
.L_25:


//--------------------- .nv.callgraph             --------------------------
	.section	.nv.callgraph,"",@"SHT_CUDA_CALLGRAPH"
	.align	4
	.sectionentsize	8
	.align		4
        /*0000*/ 	.word	0x00000000
	.align		4
        /*0004*/ 	.word	0xffffffff
	.align		4
        /*0008*/ 	.word	0x00000000
	.align		4
        /*000c*/ 	.word	0xfffffffe
	.align		4
        /*0010*/ 	.word	0x00000000
	.align		4
        /*0014*/ 	.word	0xfffffffd
	.align		4
        /*0018*/ 	.word	0x00000000
	.align		4
        /*001c*/ 	.word	0xfffffffc


//--------------------- .text.triton_poi_fused_8  --------------------------
	.section	.text.triton_poi_fused_8,"ax",@progbits
	.sectionflags	@"SHF_BARRIERS=1"
	.align	128
        .global         triton_poi_fused_8
        .type           triton_poi_fused_8,@function
        .size           triton_poi_fused_8,(.L_x_1 - triton_poi_fused_8)
        .other          triton_poi_fused_8,@"STO_CUDA_ENTRY STV_DEFAULT"
triton_poi_fused_8:
.text.triton_poi_fused_8:
[----:B------:R-:W0:Y:S01]  /*0000*/  LDC R1, c[0x0][0x28] ;  /* 0x00000a00ff017b82 */ /* 0x000e220000000800 */
[----:B------:R-:W1:Y:S07]  /*0010*/  S2R R19, SR_CTAID.Z ;  /* 0x0000000000137919 */ /* 0x000e6e0000002700 */
[----:B------:R-:W1:Y:S01]  /*0020*/  S2UR UR4, SR_CTAID.Y ;  /* 0x00000000000479c3 */ /* 0x000e620000002600 */
[----:B------:R-:W-:Y:S01]  /*0030*/  IMAD.MOV.U32 R14, RZ, RZ, RZ ;  /* 0x000000ffff0e7224 */ /* 0x000fe200078e00ff */
[----:B------:R-:W-:Y:S01]  /*0040*/  ULDC.64 UR6, c[0x0][0x208] ;  /* 0x0000820000067ab9 */ /* 0x000fe20000000a00 */
[----:B------:R-:W2:Y:S01]  /*0050*/  S2R R15, SR_CTAID.X ;  /* 0x00000000000f7919 */ /* 0x000ea20000002500 */
[----:B------:R-:W3:Y:S04]  /*0060*/  S2R R18, SR_TID.X ;  /* 0x0000000000127919 */ /* 0x000ee80000002100 */
[----:B------:R-:W1:Y:S08]  /*0070*/  LDC R0, c[0x0][0x10] ;  /* 0x00000400ff007b82 */ /* 0x000e700000000800 */
[----:B------:R-:W4:Y:S01]  /*0080*/  LDC.64 R16, c[0x0][0x210] ;  /* 0x00008400ff107b82 */ /* 0x000f220000000a00 */
[----:B-1----:R-:W-:-:S02]  /*0090*/  IMAD R19, R19, R0, UR4 ;  /* 0x0000000413137e24 */ /* 0x002fc4000f8e0200 */
[----:B--2---:R-:W-:Y:S02]  /*00a0*/  IMAD.SHL.U32 R15, R15, 0x10, RZ ;  /* 0x000000100f0f7824 */ /* 0x004fe400078e00ff */
[----:B------:R-:W-:Y:S01]  /*00b0*/  IMAD.SHL.U32 R19, R19, 0x40, RZ ;  /* 0x0000004013137824 */ /* 0x000fe200078e00ff */
[----:B---3--:R-:W-:Y:S02]  /*00c0*/  SHF.R.U32.HI R0, RZ, 0x4, R18 ;  /* 0x00000004ff007819 */ /* 0x008fe40000011612 */
[----:B------:R-:W-:Y:S02]  /*00d0*/  LOP3.LUT R4, R15, 0xf, R18, 0xf8, !PT ;  /* 0x0000000f0f047812 */ /* 0x000fe400078ef812 */
[----:B------:R-:W-:Y:S02]  /*00e0*/  SGXT.U32 R0, R0, 0x3 ;  /* 0x000000030000781a */ /* 0x000fe40000000000 */
[----:B------:R-:W-:Y:S02]  /*00f0*/  ISETP.GE.AND P0, PT, R4, 0x9, PT ;  /* 0x000000090400780c */ /* 0x000fe40003f06270 */
[----:B------:R-:W-:-:S02]  /*0100*/  LOP3.LUT R3, R19, 0x8, R0, 0xfe, !PT ;  /* 0x0000000813037812 */ /* 0x000fc400078efe00 */
[----:B------:R-:W-:Y:S02]  /*0110*/  LOP3.LUT R2, R19, R0, RZ, 0xfc, !PT ;  /* 0x0000000013027212 */ /* 0x000fe400078efcff */
[C---:B------:R-:W-:Y:S01]  /*0120*/  ISETP.LT.AND P2, PT, R3.reuse, 0x10000, !P0 ;  /* 0x000100000300780c */ /* 0x040fe20004741270 */
[--C-:B------:R-:W-:Y:S01]  /*0130*/  IMAD R3, R3, 0x9, R4.reuse ;  /* 0x0000000903037824 */ /* 0x100fe200078e0204 */
[----:B------:R-:W-:Y:S01]  /*0140*/  LOP3.LUT R6, R19, 0x10, R0, 0xfe, !PT ;  /* 0x0000001013067812 */ /* 0x000fe200078efe00 */
[C---:B------:R-:W-:Y:S01]  /*0150*/  IMAD R5, R2.reuse, 0x9, R4 ;  /* 0x0000000902057824 */ /* 0x040fe200078e0204 */
[----:B------:R-:W-:Y:S02]  /*0160*/  LOP3.LUT R7, R19, 0x18, R0, 0xfe, !PT ;  /* 0x0000001813077812 */ /* 0x000fe400078efe00 */
[----:B------:R-:W-:Y:S01]  /*0170*/  ISETP.LT.AND P1, PT, R2, 0x10000, !P0 ;  /* 0x000100000200780c */ /* 0x000fe20004721270 */
[----:B----4-:R-:W-:Y:S01]  /*0180*/  IMAD.WIDE R2, R3, 0x4, R16 ;  /* 0x0000000403027825 */ /* 0x010fe200078e0210 */
[----:B------:R-:W-:-:S02]  /*0190*/  ISETP.LT.AND P6, PT, R6, 0x10000, !P0 ;  /* 0x000100000600780c */ /* 0x000fc400047c1270 */
[----:B------:R-:W-:Y:S02]  /*01a0*/  LOP3.LUT R8, R19, 0x20, R0, 0xfe, !PT ;  /* 0x0000002013087812 */ /* 0x000fe400078efe00 */
[----:B------:R-:W-:Y:S01]  /*01b0*/  ISETP.LT.AND P5, PT, R7, 0x10000, !P0 ;  /* 0x000100000700780c */ /* 0x000fe200047a1270 */
[----:B------:R1:W2:Y:S01]  /*01c0*/  @P2 LDG.E.EL R14, desc[UR6][R2.64] ;  /* 0x00000006020e2981 */ /* 0x0002a2000c2e1900 */
[----:B------:R-:W-:Y:S02]  /*01d0*/  LOP3.LUT R4, R19, 0x28, R0, 0xfe, !PT ;  /* 0x0000002813047812 */ /* 0x000fe400078efe00 */
[----:B------:R-:W-:Y:S02]  /*01e0*/  LOP3.LUT R6, R19, 0x30, R0, 0xfe, !PT ;  /* 0x0000003013067812 */ /* 0x000fe400078efe00 */
[----:B------:R-:W-:Y:S02]  /*01f0*/  LOP3.LUT R7, R19, 0x38, R0, 0xfe, !PT ;  /* 0x0000003813077812 */ /* 0x000fe400078efe00 */
[----:B------:R-:W-:-:S02]  /*0200*/  ISETP.LT.AND P4, PT, R8, 0x10000, !P0 ;  /* 0x000100000800780c */ /* 0x000fc40004781270 */
[----:B------:R-:W-:Y:S02]  /*0210*/  ISETP.LT.AND P3, PT, R4, 0x10000, !P0 ;  /* 0x000100000400780c */ /* 0x000fe40004761270 */
[----:B------:R-:W-:Y:S02]  /*0220*/  ISETP.LT.AND P2, PT, R6, 0x10000, !P0 ;  /* 0x000100000600780c */ /* 0x000fe40004741270 */
[----:B------:R-:W-:Y:S01]  /*0230*/  ISETP.LT.AND P0, PT, R7, 0x10000, !P0 ;  /* 0x000100000700780c */ /* 0x000fe20004701270 */
[C---:B------:R-:W-:Y:S02]  /*0240*/  VIADD R7, R5.reuse, 0x90 ;  /* 0x0000009005077836 */ /* 0x040fe40000000000 */
[C---:B------:R-:W-:Y:S02]  /*0250*/  VIADD R9, R5.reuse, 0xd8 ;  /* 0x000000d805097836 */ /* 0x040fe40000000000 */
[C---:B------:R-:W-:Y:S02]  /*0260*/  VIADD R11, R5.reuse, 0x120 ;  /* 0x00000120050b7836 */ /* 0x040fe40000000000 */
[----:B------:R-:W-:-:S02]  /*0270*/  VIADD R13, R5, 0x168 ;  /* 0x00000168050d7836 */ /* 0x000fc40000000000 */
[C---:B------:R-:W-:Y:S02]  /*0280*/  VIADD R23, R5.reuse, 0x1b0 ;  /* 0x000001b005177836 */ /* 0x040fe40000000000 */
[C---:B------:R-:W-:Y:S02]  /*0290*/  VIADD R25, R5.reuse, 0x1f8 ;  /* 0x000001f805197836 */ /* 0x040fe40000000000 */
[----:B-1----:R-:W-:-:S04]  /*02a0*/  IMAD.WIDE R2, R5, 0x4, R16 ;  /* 0x0000000405027825 */ /* 0x002fc800078e0210 */
[----:B------:R-:W-:-:S04]  /*02b0*/  IMAD.WIDE R4, R7, 0x4, R16 ;  /* 0x0000000407047825 */ /* 0x000fc800078e0210 */
[----:B------:R-:W-:-:S04]  /*02c0*/  IMAD.WIDE R6, R9, 0x4, R16 ;  /* 0x0000000409067825 */ /* 0x000fc800078e0210 */
[----:B------:R-:W-:Y:S01]  /*02d0*/  IMAD.WIDE R8, R11, 0x4, R16 ;  /* 0x000000040b087825 */ /* 0x000fe200078e0210 */
[----:B------:R-:W-:-:S03]  /*02e0*/  CS2R R20, SRZ ;  /* 0x0000000000147805 */ /* 0x000fc6000001ff00 */
[----:B------:R-:W-:-:S03]  /*02f0*/  IMAD.WIDE R10, R13, 0x4, R16 ;  /* 0x000000040d0a7825 */ /* 0x000fc600078e0210 */
[----:B------:R1:W3:Y:S01]  /*0300*/  @P6 LDG.E.EL R20, desc[UR6][R4.64] ;  /* 0x0000000604146981 */ /* 0x0002e2000c2e1900 */
[--C-:B------:R-:W-:Y:S01]  /*0310*/  IMAD.WIDE R12, R23, 0x4, R16.reuse ;  /* 0x00000004170c7825 */ /* 0x100fe200078e0210 */
[----:B------:R-:W-:Y:S02]  /*0320*/  CS2R R22, SRZ ;  /* 0x0000000000167805 */ /* 0x000fe4000001ff00 */
[----:B------:R-:W4:Y:S01]  /*0330*/  @P5 LDG.E.EL R21, desc[UR6][R6.64] ;  /* 0x0000000606155981 */ /* 0x000f22000c2e1900 */
[----:B------:R-:W-:Y:S01]  /*0340*/  IMAD.WIDE R16, R25, 0x4, R16 ;  /* 0x0000000419107825 */ /* 0x000fe200078e0210 */
[----:B------:R-:W-:Y:S02]  /*0350*/  CS2R R24, SRZ ;  /* 0x0000000000187805 */ /* 0x000fe4000001ff00 */
[----:B------:R-:W5:Y:S01]  /*0360*/  @P4 LDG.E.EL R22, desc[UR6][R8.64] ;  /* 0x0000000608164981 */ /* 0x000f62000c2e1900 */
[----:B------:R-:W-:-:S03]  /*0370*/  IMAD.MOV.U32 R26, RZ, RZ, RZ ;  /* 0x000000ffff1a7224 */ /* 0x000fc600078e00ff */
[----:B------:R-:W5:Y:S04]  /*0380*/  @P3 LDG.E.EL R24, desc[UR6][R10.64] ;  /* 0x000000060a183981 */ /* 0x000f68000c2e1900 */
[----:B------:R1:W5:Y:S04]  /*0390*/  @P2 LDG.E.EL R23, desc[UR6][R12.64] ;  /* 0x000000060c172981 */ /* 0x000368000c2e1900 */
[----:B------:R1:W5:Y:S04]  /*03a0*/  @P1 LDG.E.EL R26, desc[UR6][R2.64] ;  /* 0x00000006021a1981 */ /* 0x000368000c2e1900 */
[----:B------:R-:W5:Y:S01]  /*03b0*/  @P0 LDG.E.EL R25, desc[UR6][R16.64] ;  /* 0x0000000610190981 */ /* 0x000f62000c2e1900 */
[----:B------:R-:W1:Y:S01]  /*03c0*/  S2R R27, SR_TID.X ;  /* 0x00000000001b7919 */ /* 0x000e620000002100 */
[----:B------:R-:W1:Y:S01]  /*03d0*/  S2UR UR5, SR_CgaCtaId ;  /* 0x00000000000579c3 */ /* 0x000e620000008800 */
[----:B------:R-:W-:Y:S01]  /*03e0*/  UMOV UR4, 0x400 ;  /* 0x0000040000047882 */ /* 0x000fe20000000000 */
[----:B-1----:R-:W-:Y:S01]  /*03f0*/  IMAD.SHL.U32 R4, R27, 0x40, RZ ;  /* 0x000000401b047824 */ /* 0x002fe200078e00ff */
[----:B------:R-:W-:-:S04]  /*0400*/  SHF.R.U32.HI R5, RZ, 0x4, R27 ;  /* 0x00000004ff057819 */ /* 0x000fc8000001161b */
[----:B------:R-:W-:Y:S02]  /*0410*/  SGXT.U32 R5, R5, 0x3 ;  /* 0x000000030505781a */ /* 0x000fe40000000000 */
[----:B------:R-:W-:Y:S01]  /*0420*/  LOP3.LUT R4, R4, 0x3c0, RZ, 0xc0, !PT ;  /* 0x000003c004047812 */ /* 0x000fe200078ec0ff */
[----:B0-----:R-:W-:-:S03]  /*0430*/  UPRMT UR4, UR5, 0x654, UR4 ;  /* 0x0000065405047896 */ /* 0x001fc60008000004 */
[----:B------:R-:W-:-:S04]  /*0440*/  LOP3.LUT R5, R4, R5, RZ, 0xfc, !PT ;  /* 0x0000000504057212 */ /* 0x000fc800078efcff */
[----:B------:R-:W-:-:S04]  /*0450*/  LEA.HI R5, R4, R5, RZ, 0x1c ;  /* 0x0000000504057211 */ /* 0x000fc800078fe0ff */
[----:B------:R-:W-:Y:S01]  /*0460*/  LEA R13, R5, UR4, 0x2 ;  /* 0x00000004050d7c11 */ /* 0x000fe2000f8e10ff */
[----:B------:R-:W-:Y:S01]  /*0470*/  IMAD.SHL.U32 R8, R27, 0x4, RZ ;  /* 0x000000041b087824 */ /* 0x000fe200078e00ff */
[----:B------:R-:W-:-:S04]  /*0480*/  SHF.R.U32.HI R2, RZ, 0x2, R27 ;  /* 0x00000002ff027819 */ /* 0x000fc8000001161b */
[----:B------:R-:W-:Y:S02]  /*0490*/  LOP3.LUT R8, R8, 0x1fc, RZ, 0xc0, !PT ;  /* 0x000001fc08087812 */ /* 0x000fe400078ec0ff */
[----:B------:R-:W-:-:S05]  /*04a0*/  LOP3.LUT R3, R2, 0x1c, RZ, 0xc0, !PT ;  /* 0x0000001c02037812 */ /* 0x000fca00078ec0ff */
[----:B------:R-:W-:-:S05]  /*04b0*/  IMAD.IADD R3, R8, 0x1, R3 ;  /* 0x0000000108037824 */ /* 0x000fca00078e0203 */
[----:B------:R-:W-:Y:S01]  /*04c0*/  LEA R4, R3, UR4, 0x2 ;  /* 0x0000000403047c11 */ /* 0x000fe2000f8e10ff */
[----:B------:R-:W-:Y:S01]  /*04d0*/  IMAD.SHL.U32 R18, R18, 0x4, RZ ;  /* 0x0000000412127824 */ /* 0x000fe200078e00ff */
[----:B------:R-:W0:Y:S04]  /*04e0*/  LDC.64 R2, c[0x0][0x218] ;  /* 0x00008600ff027b82 */ /* 0x000e280000000a00 */
[----:B------:R-:W-:-:S04]  /*04f0*/  LOP3.LUT R18, R19, 0x3c, R18, 0xf8, !PT ;  /* 0x0000003c13127812 */ /* 0x000fc800078ef812 */
[----:B------:R-:W-:-:S04]  /*0500*/  SHF.R.S32.HI R9, RZ, 0x1f, R18 ;  /* 0x0000001fff097819 */ /* 0x000fc80000011412 */
[----:B------:R-:W-:-:S04]  /*0510*/  LEA.HI R9, R9, R18, RZ, 0x8 ;  /* 0x0000001209097211 */ /* 0x000fc800078f40ff */
[----:B------:R-:W-:Y:S02]  /*0520*/  LOP3.LUT R11, R9, 0xffffff00, RZ, 0xc0, !PT ;  /* 0xffffff00090b7812 */ /* 0x000fe400078ec0ff */
[----:B------:R-:W-:Y:S02]  /*0530*/  LOP3.LUT R12, R8, 0x200, RZ, 0xfc, !PT ;  /* 0x00000200080c7812 */ /* 0x000fe400078efcff */
[----:B------:R-:W-:Y:S01]  /*0540*/  SHF.R.S32.HI R10, RZ, 0x8, R9 ;  /* 0x00000008ff0a7819 */ /* 0x000fe20000011409 */
[C---:B------:R-:W-:Y:S01]  /*0550*/  IMAD.IADD R11, R18.reuse, 0x1, -R11 ;  /* 0x00000001120b7824 */ /* 0x040fe200078e0a0b */
[----:B------:R-:W-:Y:S02]  /*0560*/  ISETP.GE.AND P0, PT, R18, 0x10000, PT ;  /* 0x000100001200780c */ /* 0x000fe40003f06270 */
[----:B------:R-:W-:Y:S02]  /*0570*/  LOP3.LUT R9, R15, R0, RZ, 0xfc, !PT ;  /* 0x000000000f097212 */ /* 0x000fe400078efcff */
[----:B------:R-:W-:-:S02]  /*0580*/  LOP3.LUT R0, R15, 0x8, R0, 0xfe, !PT ;  /* 0x000000080f007812 */ /* 0x000fc400078efe00 */
[----:B------:R-:W-:Y:S01]  /*0590*/  SHF.R.U32.HI R12, RZ, 0x4, R12 ;  /* 0x00000004ff0c7819 */ /* 0x000fe2000001160c */
[----:B------:R-:W-:Y:S01]  /*05a0*/  IMAD R10, R10, 0x900, R11 ;  /* 0x000009000a0a7824 */ /* 0x000fe200078e020b */
[C---:B------:R-:W-:Y:S02]  /*05b0*/  ISETP.LT.AND P1, PT, R9.reuse, 0x9, !P0 ;  /* 0x000000090900780c */ /* 0x040fe40004721270 */
[----:B------:R-:W-:Y:S02]  /*05c0*/  ISETP.LT.AND P0, PT, R0, 0x9, !P0 ;  /* 0x000000090000780c */ /* 0x000fe40004701270 */
[----:B------:R-:W-:Y:S01]  /*05d0*/  LOP3.LUT R11, R12, 0x3c, RZ, 0xc0, !PT ;  /* 0x0000003c0c0b7812 */ /* 0x000fe200078ec0ff */
[----:B------:R-:W-:-:S04]  /*05e0*/  IMAD R9, R9, 0x100, R10 ;  /* 0x0000010009097824 */ /* 0x000fc800078e020a */
[----:B------:R-:W-:Y:S02]  /*05f0*/  IMAD.IADD R11, R8, 0x1, R11 ;  /* 0x00000001080b7824 */ /* 0x000fe400078e020b */
[----:B0-----:R-:W-:-:S03]  /*0600*/  IMAD.WIDE R8, R9, 0x4, R2 ;  /* 0x0000000409087825 */ /* 0x001fc600078e0202 */
[----:B------:R-:W-:Y:S01]  /*0610*/  LEA R11, R11, UR4, 0x2 ;  /* 0x000000040b0b7c11 */ /* 0x000fe2000f8e10ff */
[----:B--2---:R-:W-:Y:S04]  /*0620*/  STS [R13+0x20], R14 ;  /* 0x0000200e0d007388 */ /* 0x004fe80000000800 */
[----:B---3--:R-:W-:Y:S04]  /*0630*/  STS [R13+0x40], R20 ;  /* 0x000040140d007388 */ /* 0x008fe80000000800 */
[----:B----4-:R-:W-:Y:S04]  /*0640*/  STS [R13+0x60], R21 ;  /* 0x000060150d007388 */ /* 0x010fe80000000800 */
[----:B-----5:R-:W-:Y:S04]  /*0650*/  STS [R13+0x80], R22 ;  /* 0x000080160d007388 */ /* 0x020fe80000000800 */
[----:B------:R-:W-:Y:S04]  /*0660*/  STS [R13+0xa0], R24 ;  /* 0x0000a0180d007388 */ /* 0x000fe80000000800 */
[----:B------:R-:W-:Y:S04]  /*0670*/  STS [R13+0xc0], R23 ;  /* 0x0000c0170d007388 */ /* 0x000fe80000000800 */
[----:B------:R-:W-:Y:S04]  /*0680*/  STS [R13], R26 ;  /* 0x0000001a0d007388 */ /* 0x000fe80000000800 */
[----:B------:R-:W-:Y:S01]  /*0690*/  STS [R13+0xe0], R25 ;  /* 0x0000e0190d007388 */ /* 0x000fe20000000800 */
[----:B------:R-:W-:Y:S06]  /*06a0*/  BAR.SYNC.DEFER_BLOCKING 0x0 ;  /* 0x0000000000007b1d */ /* 0x000fec0000010000 */
[----:B------:R-:W0:Y:S04]  /*06b0*/  LDS.128 R4, [R4] ;  /* 0x0000000004047984 */ /* 0x000e280000000c00 */
[----:B0-----:R0:W-:Y:S02]  /*06c0*/  @P1 STG.E.128 desc[UR6][R8.64], R4 ;  /* 0x0000000408001986 */ /* 0x0011e4000c101d06 */
[----:B0-----:R-:W-:Y:S05]  /*06d0*/  @!P0 EXIT ;  /* 0x000000000000894d */ /* 0x001fea0003800000 */
[----:B------:R-:W1:Y:S01]  /*06e0*/  LDS.128 R12, [R11+0x800] ;  /* 0x000800000b0c7984 */ /* 0x000e620000000c00 */
[----:B0-----:R-:W-:-:S04]  /*06f0*/  IMAD R5, R0, 0x100, R10 ;  /* 0x0000010000057824 */ /* 0x001fc800078e020a */
[----:B------:R-:W-:-:S05]  /*0700*/  IMAD.WIDE R2, R5, 0x4, R2 ;  /* 0x0000000405027825 */ /* 0x000fca00078e0202 */
[----:B-1----:R-:W-:Y:S01]  /*0710*/  STG.E.128 desc[UR6][R2.64], R12 ;  /* 0x0000000c02007986 */ /* 0x002fe2000c101d06 */
[----:B------:R-:W-:Y:S05]  /*0720*/  EXIT ;  /* 0x000000000000794d */ /* 0x000fea0003800000 */
.L_x_0:
[----:B------:R-:W-:-:S00]  /*0730*/  BRA `(.L_x_0) ;  /* 0xfffffffc00fc7947 */ /* 0x000fc0000383ffff */
[----:B------:R-:W-:-:S00]  /*0740*/  NOP ;  /* 0x0000000000007918 */ /* 0x000fc00000000000 */
        /* <DEDUP_REMOVED lines=11> */
.L_x_1:


//--------------------- .nv.shared.triton_poi_fused_8 --------------------------
	.section	.nv.shared.triton_poi_fused_8,"aw",@nobits
	.sectionflags	@""
	.align	16
	.zero		1024


//--------------------- .nv.constant0.triton_poi_fused_8 --------------------------
	.section	.nv.constant0.triton_poi_fused_8,"a",@progbits
	.sectionflags	@""
	.align	4
.nv.constant0.triton_poi_fused_8:
	.zero		552
